	.headerflags	@"EF_CUDA_TEXMODE_UNIFIED EF_CUDA_64BIT_ADDRESS EF_CUDA_ACCELERATORS EF_CUDA_SM90 EF_CUDA_VIRTUAL_SM(EF_CUDA_SM90)"
	.elftype	@"ET_EXEC"


//--------------------- .nv.info                  --------------------------
	.section	.nv.info,"",@"SHT_CUDA_INFO"
	.align	4


	//----- nvinfo : EIATTR_REGCOUNT
	.align		4
        /*0000*/ 	.byte	0x04, 0x2f
        /*0002*/ 	.short	(.L_3 - .L_2)
	.align		4
.L_2:
        /*0004*/ 	.word	index@(triton_poi_fused__native_batch_norm_legit_no_training_convolution_hardtanh_65)
        /*0008*/ 	.word	0x0000001a


	//----- nvinfo : EIATTR_MIN_STACK_SIZE
	.align		4
.L_3:
        /*000c*/ 	.byte	0x04, 0x12
        /*000e*/ 	.short	(.L_5 - .L_4)
	.align		4
.L_4:
        /*0010*/ 	.word	index@(triton_poi_fused__native_batch_norm_legit_no_training_convolution_hardtanh_65)
        /*0014*/ 	.word	0x00000000


	//----- nvinfo : EIATTR_FRAME_SIZE
	.align		4
.L_5:
        /*0018*/ 	.byte	0x04, 0x11
        /*001a*/ 	.short	(.L_7 - .L_6)
	.align		4
.L_6:
        /*001c*/ 	.word	index@(triton_poi_fused__native_batch_norm_legit_no_training_convolution_hardtanh_65)
        /*0020*/ 	.word	0x00000000


	//----- nvinfo : EIATTR_MIN_STACK_SIZE
	.align		4
.L_7:
        /*0024*/ 	.byte	0x04, 0x12
        /*0026*/ 	.short	(.L_9 - .L_8)
	.align		4
.L_8:
        /*0028*/ 	.word	index@(triton_poi_fused__native_batch_norm_legit_no_training_convolution_hardtanh_65)
        /*002c*/ 	.word	0x00000000
.L_9:


//--------------------- .nv.info.triton_poi_fused__native_batch_norm_legit_no_training_convolution_hardtanh_65 --------------------------
	.section	.nv.info.triton_poi_fused__native_batch_norm_legit_no_training_convolution_hardtanh_65,"",@"SHT_CUDA_INFO"
	.sectionflags	@""
	.align	4


	//----- nvinfo : EIATTR_CUDA_API_VERSION
	.align		4
        /*0000*/ 	.byte	0x04, 0x37
        /*0002*/ 	.short	(.L_11 - .L_10)
.L_10:
        /*0004*/ 	.word	0x0000007c


	//----- nvinfo : EIATTR_KPARAM_INFO
	.align		4
.L_11:
        /*0008*/ 	.byte	0x04, 0x17
        /*000a*/ 	.short	(.L_13 - .L_12)
.L_12:
        /*000c*/ 	.word	0x00000000
        /*0010*/ 	.short	0x0007
        /*0012*/ 	.short	0x0038
        /*0014*/ 	.byte	0x00, 0xf0, 0x11, 0x00


	//----- nvinfo : EIATTR_KPARAM_INFO
	.align		4
.L_13:
        /*0018*/ 	.byte	0x04, 0x17
        /*001a*/ 	.short	(.L_15 - .L_14)
.L_14:
        /*001c*/ 	.word	0x00000000
        /*0020*/ 	.short	0x0006
        /*0022*/ 	.short	0x0030
        /*0024*/ 	.byte	0x00, 0xf4, 0x21, 0x00


	//----- nvinfo : EIATTR_KPARAM_INFO
	.align		4
.L_15:
        /*0028*/ 	.byte	0x04, 0x17
        /*002a*/ 	.short	(.L_17 - .L_16)
.L_16:
        /*002c*/ 	.word	0x00000000
        /*0030*/ 	.short	0x0005
        /*0032*/ 	.short	0x0028
        /*0034*/ 	.byte	0x00, 0xf4, 0x21, 0x00


	//----- nvinfo : EIATTR_KPARAM_INFO
	.align		4
.L_17:
        /*0038*/ 	.byte	0x04, 0x17
        /*003a*/ 	.short	(.L_19 - .L_18)
.L_18:
        /*003c*/ 	.word	0x00000000
        /*0040*/ 	.short	0x0004
        /*0042*/ 	.short	0x0020
        /*0044*/ 	.byte	0x00, 0xf4, 0x21, 0x00


	//----- nvinfo : EIATTR_KPARAM_INFO
	.align		4
.L_19:
        /*0048*/ 	.byte	0x04, 0x17
        /*004a*/ 	.short	(.L_21 - .L_20)
.L_20:
        /*004c*/ 	.word	0x00000000
        /*0050*/ 	.short	0x0003
        /*0052*/ 	.short	0x0018
        /*0054*/ 	.byte	0x00, 0xf4, 0x21, 0x00


	//----- nvinfo : EIATTR_KPARAM_INFO
	.align		4
.L_21:
        /*0058*/ 	.byte	0x04, 0x17
        /*005a*/ 	.short	(.L_23 - .L_22)
.L_22:
        /*005c*/ 	.word	0x00000000
        /*0060*/ 	.short	0x0002
        /*0062*/ 	.short	0x0010
        /*0064*/ 	.byte	0x00, 0xf4, 0x21, 0x00


	//----- nvinfo : EIATTR_KPARAM_INFO
	.align		4
.L_23:
        /*0068*/ 	.byte	0x04, 0x17
        /*006a*/ 	.short	(.L_25 - .L_24)
.L_24:
        /*006c*/ 	.word	0x00000000
        /*0070*/ 	.short	0x0001
        /*0072*/ 	.short	0x0008
        /*0074*/ 	.byte	0x00, 0xf4, 0x21, 0x00


	//----- nvinfo : EIATTR_KPARAM_INFO
	.align		4
.L_25:
        /*0078*/ 	.byte	0x04, 0x17
        /*007a*/ 	.short	(.L_27 - .L_26)
.L_26:
        /*007c*/ 	.word	0x00000000
        /*0080*/ 	.short	0x0000
        /*0082*/ 	.short	0x0000
        /*0084*/ 	.byte	0x00, 0xf4, 0x21, 0x00


	//----- nvinfo : EIATTR_SPARSE_MMA_MASK
	.align		4
.L_27:
        /*0088*/ 	.byte	0x03, 0x50
        /*008a*/ 	.short	0x0000


	//----- nvinfo : EIATTR_MAXREG_COUNT
	.align		4
        /*008c*/ 	.byte	0x03, 0x1b
        /*008e*/ 	.short	0x00ff


	//----- nvinfo : EIATTR_EXIT_INSTR_OFFSETS
	.align		4
        /*0090*/ 	.byte	0x04, 0x1c
        /*0092*/ 	.short	(.L_29 - .L_28)


	//   ....[0]....
.L_28:
        /*0094*/ 	.word	0x000004e0


	//   ....[1]....
        /*0098*/ 	.word	0x00000500


	//----- nvinfo : EIATTR_REQNTID
	.align		4
.L_29:
        /*009c*/ 	.byte	0x04, 0x10
        /*009e*/ 	.short	(.L_31 - .L_30)
.L_30:
        /*00a0*/ 	.word	0x00000080
        /*00a4*/ 	.word	0x00000001
        /*00a8*/ 	.word	0x00000001


	//----- nvinfo : EIATTR_CBANK_PARAM_SIZE
	.align		4
.L_31:
        /*00ac*/ 	.byte	0x03, 0x19
        /*00ae*/ 	.short	0x003c


	//----- nvinfo : EIATTR_PARAM_CBANK
	.align		4
        /*00b0*/ 	.byte	0x04, 0x0a
        /*00b2*/ 	.short	(.L_33 - .L_32)
	.align		4
.L_32:
        /*00b4*/ 	.word	index@(.nv.constant0.triton_poi_fused__native_batch_norm_legit_no_training_convolution_hardtanh_65)
        /*00b8*/ 	.short	0x0210
        /*00ba*/ 	.short	0x003c


	//----- nvinfo : EIATTR_SW_WAR
	.align		4
.L_33:
        /*00bc*/ 	.byte	0x04, 0x36
        /*00be*/ 	.short	(.L_35 - .L_34)
.L_34:
        /*00c0*/ 	.word	0x00000008
.L_35:


//--------------------- .nv.callgraph             --------------------------
	.section	.nv.callgraph,"",@"SHT_CUDA_CALLGRAPH"
	.align	4
	.sectionentsize	8
	.align		4
        /*0000*/ 	.word	0x00000000
	.align		4
        /*0004*/ 	.word	0xffffffff
	.align		4
        /*0008*/ 	.word	0x00000000
	.align		4
        /*000c*/ 	.word	0xfffffffe
	.align		4
        /*0010*/ 	.word	0x00000000
	.align		4
        /*0014*/ 	.word	0xfffffffd
	.align		4
        /*0018*/ 	.word	0x00000000
	.align		4
        /*001c*/ 	.word	0xfffffffc


//--------------------- .nv.constant4             --------------------------
	.section	.nv.constant4,"a",@progbits
	.align	8
	.align		8
.nv.constant4:
        /*0000*/ 	.dword	_$_str
	.align		8
        /*0008*/ 	.dword	_$_str_$_2


//--------------------- .text.triton_poi_fused__native_batch_norm_legit_no_training_convolution_hardtanh_65 --------------------------
	.section	.text.triton_poi_fused__native_batch_norm_legit_no_training_convolution_hardtanh_65,"ax",@progbits
	.align	128
        .global         triton_poi_fused__native_batch_norm_legit_no_training_convolution_hardtanh_65
        .type           triton_poi_fused__native_batch_norm_legit_no_training_convolution_hardtanh_65,@function
        .size           triton_poi_fused__native_batch_norm_legit_no_training_convolution_hardtanh_65,(.L_x_1 - triton_poi_fused__native_batch_norm_legit_no_training_convolution_hardtanh_65)
        .other          triton_poi_fused__native_batch_norm_legit_no_training_convolution_hardtanh_65,@"STO_CUDA_ENTRY STV_DEFAULT"
triton_poi_fused__native_batch_norm_legit_no_training_convolution_hardtanh_65:
.text.triton_poi_fused__native_batch_norm_legit_no_training_convolution_hardtanh_65:
[----:B------:R-:W0:Y:S01]  /*0000*/  LDC R1, c[0x0][0x28] ;  /* 0x00000a00ff017b82 */ /* 0x000e220000000800 */
[----:B------:R-:W1:Y:S07]  /*0010*/  S2R R0, SR_TID.X ;  /* 0x0000000000007919 */ /* 0x000e6e0000002100 */
[----:B------:R-:W2:Y:S01]  /*0020*/  LDC.64 R2, c[0x0][0x228] ;  /* 0x00008a00ff027b82 */ /* 0x000ea20000000a00 */
[----:B------:R-:W-:Y:S01]  /*0030*/  CS2R R6, SRZ ;  /* 0x0000000000067805 */ /* 0x000fe2000001ff00 */
[----:B------:R-:W-:Y:S01]  /*0040*/  ULDC.64 UR4, c[0x0][0x208] ;  /* 0x0000820000047ab9 */ /* 0x000fe20000000a00 */
[----:B------:R-:W3:Y:S05]  /*0050*/  S2R R5, SR_CTAID.X ;  /* 0x0000000000057919 */ /* 0x000eea0000002500 */
[----:B------:R-:W4:Y:S08]  /*0060*/  LDC.64 R16, c[0x0][0x218] ;  /* 0x00008600ff107b82 */ /* 0x000f300000000a00 */
[----:B------:R-:W5:Y:S08]  /*0070*/  LDC.64 R18, c[0x0][0x220] ;  /* 0x00008800ff127b82 */ /* 0x000f700000000a00 */
[----:B------:R-:W5:Y:S01]  /*0080*/  LDC.64 R20, c[0x0][0x230] ;  /* 0x00008c00ff147b82 */ /* 0x000f620000000a00 */
[----:B-1----:R-:W-:-:S07]  /*0090*/  SHF.L.U32 R0, R0, 0x1, RZ ;  /* 0x0000000100007819 */ /* 0x002fce00000006ff */
[----:B------:R-:W1:Y:S01]  /*00a0*/  LDC.64 R14, c[0x0][0x238] ;  /* 0x00008e00ff0e7b82 */ /* 0x000e620000000a00 */
[----:B------:R-:W-:-:S04]  /*00b0*/  LOP3.LUT R0, R0, 0xfe, RZ, 0xc0, !PT ;  /* 0x000000fe00007812 */ /* 0x000fc800078ec0ff */
[----:B---3--:R-:W-:-:S04]  /*00c0*/  LEA R0, R5, R0, 0x8 ;  /* 0x0000000005007211 */ /* 0x008fc800078e40ff */
[C---:B------:R-:W-:Y:S01]  /*00d0*/  ISETP.GE.AND P0, PT, R0.reuse, 0x4fe0, PT ;  /* 0x00004fe00000780c */ /* 0x040fe20003f06270 */
[----:B------:R-:W-:-:S05]  /*00e0*/  IMAD.HI R4, R0, 0x3347b649, RZ ;  /* 0x3347b64900047827 */ /* 0x000fca00078e02ff */
[----:B------:R-:W-:-:S04]  /*00f0*/  SHF.R.U32.HI R5, RZ, 0x1f, R4 ;  /* 0x0000001fff057819 */ /* 0x000fc80000011604 */
[----:B------:R-:W-:-:S05]  /*0100*/  LEA.HI.SX32 R5, R4, R5, 0x18 ;  /* 0x0000000504057211 */ /* 0x000fca00078fc2ff */
[----:B------:R-:W-:Y:S02]  /*0110*/  IMAD R12, R5, -0x4fe, R0 ;  /* 0xfffffb02050c7824 */ /* 0x000fe400078e0200 */
[----:B------:R-:W3:Y:S02]  /*0120*/  LDC.64 R4, c[0x0][0x210] ;  /* 0x00008400ff047b82 */ /* 0x000ee40000000a00 */
[----:B--2---:R-:W-:-:S05]  /*0130*/  IMAD.WIDE R2, R12, 0x4, R2 ;  /* 0x000000040c027825 */ /* 0x004fca00078e0202 */
[----:B------:R2:W3:Y:S01]  /*0140*/  @!P0 LDG.E.EL.64 R6, desc[UR4][R2.64] ;  /* 0x0000000402068981 */ /* 0x0004e2000c2e1b00 */
[----:B------:R-:W-:Y:S02]  /*0150*/  CS2R R8, SRZ ;  /* 0x0000000000087805 */ /* 0x000fe4000001ff00 */
[----:B------:R-:W-:Y:S01]  /*0160*/  CS2R R10, SRZ ;  /* 0x00000000000a7805 */ /* 0x000fe2000001ff00 */
[----:B----4-:R-:W-:-:S04]  /*0170*/  IMAD.WIDE R16, R12, 0x4, R16 ;  /* 0x000000040c107825 */ /* 0x010fc800078e0210 */
[C---:B-----5:R-:W-:Y:S01]  /*0180*/  IMAD.WIDE R18, R12.reuse, 0x4, R18 ;  /* 0x000000040c127825 */ /* 0x060fe200078e0212 */
[----:B------:R4:W5:Y:S01]  /*0190*/  @!P0 LDG.E.EL.64 R8, desc[UR4][R16.64] ;  /* 0x0000000410088981 */ /* 0x000962000c2e1b00 */
[----:B--2---:R-:W-:Y:S02]  /*01a0*/  CS2R R2, SRZ ;  /* 0x0000000000027805 */ /* 0x004fe4000001ff00 */
[----:B0-----:R-:W-:-:S04]  /*01b0*/  IMAD.WIDE R20, R12, 0x4, R20 ;  /* 0x000000040c147825 */ /* 0x001fc800078e0214 */
[----:B-1----:R-:W-:Y:S01]  /*01c0*/  IMAD.WIDE R22, R12, 0x4, R14 ;  /* 0x000000040c167825 */ /* 0x002fe200078e020e */
[----:B------:R-:W2:Y:S03]  /*01d0*/  @!P0 LDG.E.EL.64 R2, desc[UR4][R18.64] ;  /* 0x0000000412028981 */ /* 0x000ea6000c2e1b00 */
[----:B---3--:R-:W-:-:S05]  /*01e0*/  IMAD.WIDE R4, R0, 0x4, R4 ;  /* 0x0000000400047825 */ /* 0x008fca00078e0204 */
[----:B------:R-:W5:Y:S01]  /*01f0*/  @!P0 LDG.E.64 R10, desc[UR4][R4.64] ;  /* 0x00000004040a8981 */ /* 0x000f62000c1e1b00 */
[----:B------:R-:W-:Y:S02]  /*0200*/  CS2R R12, SRZ ;  /* 0x00000000000c7805 */ /* 0x000fe4000001ff00 */
[----:B------:R-:W-:-:S04]  /*0210*/  CS2R R14, SRZ ;  /* 0x00000000000e7805 */ /* 0x000fc8000001ff00 */
[----:B------:R-:W3:Y:S04]  /*0220*/  @!P0 LDG.E.EL.64 R12, desc[UR4][R20.64] ;  /* 0x00000004140c8981 */ /* 0x000ee8000c2e1b00 */
[----:B------:R-:W3:Y:S01]  /*0230*/  @!P0 LDG.E.EL.64 R14, desc[UR4][R22.64] ;  /* 0x00000004160e8981 */ /* 0x000ee2000c2e1b00 */
[----:B------:R-:W-:Y:S01]  /*0240*/  FADD R6, R6, 9.9999997473787516356e-06 ;  /* 0x3727c5ac06067421 */ /* 0x000fe20000000000 */
[----:B------:R-:W-:-:S03]  /*0250*/  FADD R7, R7, 9.9999997473787516356e-06 ;  /* 0x3727c5ac07077421 */ /* 0x000fc60000000000 */
[----:B----4-:R-:W0:Y:S08]  /*0260*/  MUFU.SQRT R16, R6 ;  /* 0x0000000600107308 */ /* 0x010e300000002000 */
[----:B------:R-:W1:Y:S01]  /*0270*/  MUFU.SQRT R17, R7 ;  /* 0x0000000700117308 */ /* 0x000e620000002000 */
[C---:B0-----:R-:W-:Y:S02]  /*0280*/  FSETP.GT.AND P1, PT, R16.reuse, 8.50705917302346158658e+37, PT ;  /* 0x7e8000001000780b */ /* 0x041fe40003f24000 */
[----:B------:R-:W-:-:S02]  /*0290*/  FSETP.GEU.AND P3, PT, R16, 1.175494350822287508e-38, PT ;  /* 0x008000001000780b */ /* 0x000fc40003f6e000 */
[C---:B-1----:R-:W-:Y:S02]  /*02a0*/  FSETP.GT.AND P2, PT, R17.reuse, 8.50705917302346158658e+37, PT ;  /* 0x7e8000001100780b */ /* 0x042fe40003f44000 */
[----:B------:R-:W-:-:S07]  /*02b0*/  FSETP.GEU.AND P4, PT, R17, 1.175494350822287508e-38, PT ;  /* 0x008000001100780b */ /* 0x000fce0003f8e000 */
[----:B------:R-:W-:Y:S01]  /*02c0*/  @P1 FMUL R16, R16, 0.25 ;  /* 0x3e80000010101820 */ /* 0x000fe20000400000 */
[----:B------:R-:W-:-:S03]  /*02d0*/  HFMA2.MMA R6, -RZ, RZ, 1.625, 0 ;  /* 0x3e800000ff067435 */ /* 0x000fc600000001ff */
[----:B------:R-:W-:Y:S01]  /*02e0*/  @!P3 FMUL R16, R16, 16777216 ;  /* 0x4b8000001010b820 */ /* 0x000fe20000400000 */
[----:B------:R-:W-:-:S04]  /*02f0*/  @P2 FMUL R17, R17, 0.25 ;  /* 0x3e80000011112820 */ /* 0x000fc80000400000 */
[----:B------:R-:W-:Y:S01]  /*0300*/  @!P4 FMUL R17, R17, 16777216 ;  /* 0x4b8000001111c820 */ /* 0x000fe20000400000 */
[----:B------:R-:W0:Y:S01]  /*0310*/  MUFU.RCP R16, R16 ;  /* 0x0000001000107308 */ /* 0x000e220000001000 */
[----:B------:R-:W-:-:S07]  /*0320*/  FSEL R7, R6, 1, P1 ;  /* 0x3f80000006077808 */ /* 0x000fce0000800000 */
[----:B------:R-:W1:Y:S01]  /*0330*/  MUFU.RCP R17, R17 ;  /* 0x0000001100117308 */ /* 0x000e620000001000 */
[----:B------:R-:W-:Y:S01]  /*0340*/  FSEL R6, R6, 1, P2 ;  /* 0x3f80000006067808 */ /* 0x000fe20001000000 */
[----:B------:R-:W-:Y:S01]  /*0350*/  @!P3 FMUL R7, R7, 16777216 ;  /* 0x4b8000000707b820 */ /* 0x000fe20000400000 */
[----:B-----5:R-:W-:Y:S01]  /*0360*/  FADD R8, R8, R10 ;  /* 0x0000000a08087221 */ /* 0x020fe20000000000 */
[----:B------:R-:W-:Y:S02]  /*0370*/  FADD R9, R9, R11 ;  /* 0x0000000b09097221 */ /* 0x000fe40000000000 */
[----:B------:R-:W-:Y:S01]  /*0380*/  @!P4 FMUL R6, R6, 16777216 ;  /* 0x4b8000000606c820 */ /* 0x000fe20000400000 */
[----:B0-----:R-:W-:Y:S01]  /*0390*/  FMUL R7, R16, R7 ;  /* 0x0000000710077220 */ /* 0x001fe20000400000 */
[----:B--2---:R-:W-:Y:S01]  /*03a0*/  FADD R2, R8, -R2 ;  /* 0x8000000208027221 */ /* 0x004fe20000000000 */
[----:B------:R-:W-:Y:S01]  /*03b0*/  FADD R3, R9, -R3 ;  /* 0x8000000309037221 */ /* 0x000fe20000000000 */
[----:B-1----:R-:W-:-:S02]  /*03c0*/  FMUL R6, R17, R6 ;  /* 0x0000000611067220 */ /* 0x002fc40000400000 */
[----:B------:R-:W-:Y:S02]  /*03d0*/  FMUL R7, R2, R7 ;  /* 0x0000000702077220 */ /* 0x000fe40000400000 */
[----:B------:R-:W-:Y:S02]  /*03e0*/  FMUL R6, R3, R6 ;  /* 0x0000000603067220 */ /* 0x000fe40000400000 */
[----:B---3--:R-:W-:Y:S01]  /*03f0*/  FFMA R7, R7, R12, R14 ;  /* 0x0000000c07077223 */ /* 0x008fe2000000000e */
[----:B------:R-:W0:Y:S01]  /*0400*/  LDC.64 R2, c[0x0][0x240] ;  /* 0x00009000ff027b82 */ /* 0x000e220000000a00 */
[----:B------:R-:W-:-:S03]  /*0410*/  FFMA R6, R6, R13, R15 ;  /* 0x0000000d06067223 */ /* 0x000fc6000000000f */
[C---:B------:R-:W-:Y:S02]  /*0420*/  FSETP.GTU.AND P1, PT, R7.reuse, RZ, PT ;  /* 0x000000ff0700720b */ /* 0x040fe40003f2c000 */
[C---:B------:R-:W-:Y:S02]  /*0430*/  FSETP.GTU.AND P2, PT, R6.reuse, RZ, PT ;  /* 0x000000ff0600720b */ /* 0x040fe40003f4c000 */
[----:B------:R-:W-:Y:S02]  /*0440*/  FSEL R10, R7, RZ, P1 ;  /* 0x000000ff070a7208 */ /* 0x000fe40000800000 */
[----:B------:R-:W-:Y:S02]  /*0450*/  FSEL R11, R6, RZ, P2 ;  /* 0x000000ff060b7208 */ /* 0x000fe40001000000 */
[C---:B------:R-:W-:Y:S02]  /*0460*/  FSETP.GEU.AND P1, PT, R10.reuse, 6, PT ;  /* 0x40c000000a00780b */ /* 0x040fe40003f2e000 */
[----:B------:R-:W-:Y:S01]  /*0470*/  FSETP.GEU.AND P2, PT, R11, 6, PT ;  /* 0x40c000000b00780b */ /* 0x000fe20003f4e000 */
[----:B------:R1:W-:Y:S01]  /*0480*/  @!P0 STG.E.64 desc[UR4][R4.64], R8 ;  /* 0x0000000804008986 */ /* 0x0003e2000c101b04 */
[----:B------:R-:W-:-:S02]  /*0490*/  FSETP.NAN.AND P3, PT, R10, R10, PT ;  /* 0x0000000a0a00720b */ /* 0x000fc40003f68000 */
[----:B------:R-:W-:Y:S01]  /*04a0*/  FSETP.NAN.AND P4, PT, R11, R11, PT ;  /* 0x0000000b0b00720b */ /* 0x000fe20003f88000 */
[----:B0-----:R-:W-:-:S06]  /*04b0*/  IMAD.WIDE R2, R0, 0x4, R2 ;  /* 0x0000000400027825 */ /* 0x001fcc00078e0202 */
[----:B------:R-:W-:Y:S02]  /*04c0*/  @P1 SEL R10, R10, 0x40c00000, P3 ;  /* 0x40c000000a0a1807 */ /* 0x000fe40001800000 */
[----:B------:R-:W-:Y:S01]  /*04d0*/  @P2 SEL R11, R11, 0x40c00000, P4 ;  /* 0x40c000000b0b2807 */ /* 0x000fe20002000000 */
[----:B------:R-:W-:Y:S06]  /*04e0*/  @P0 EXIT ;  /* 0x000000000000094d */ /* 0x000fec0003800000 */
[----:B------:R-:W-:Y:S01]  /*04f0*/  STG.E.64 desc[UR4][R2.64], R10 ;  /* 0x0000000a02007986 */ /* 0x000fe2000c101b04 */
[----:B------:R-:W-:Y:S05]  /*0500*/  EXIT ;  /* 0x000000000000794d */ /* 0x000fea0003800000 */
.L_x_0:
[----:B------:R-:W-:-:S00]  /*0510*/  BRA `(.L_x_0) ;  /* 0xfffffffc00fc7947 */ /* 0x000fc0000383ffff */
[----:B------:R-:W-:-:S00]  /*0520*/  NOP ;  /* 0x0000000000007918 */ /* 0x000fc00000000000 */
        /* <DEDUP_REMOVED lines=13> */
.L_x_1:


//--------------------- .nv.global.init           --------------------------
	.section	.nv.global.init,"aw",@progbits
.nv.global.init:
	.type		_$_str,@object
	.size		_$_str,(_$_str_$_2 - _$_str)
_$_str:
        /*0000*/ 	.byte	0x5f, 0x5f, 0x43, 0x55, 0x44, 0x41, 0x5f, 0x46, 0x54, 0x5a, 0x00
	.type		_$_str_$_2,@object
	.size		_$_str_$_2,(.L_1 - _$_str_$_2)
_$_str_$_2:
        /*000b*/ 	.byte	0x5f, 0x5f, 0x43, 0x55, 0x44, 0x41, 0x5f, 0x50, 0x52, 0x45, 0x43, 0x5f, 0x53, 0x51, 0x52, 0x54
        /*001b*/ 	.byte	0x00
.L_1:


//--------------------- .nv.constant0.triton_poi_fused__native_batch_norm_legit_no_training_convolution_hardtanh_65 --------------------------
	.section	.nv.constant0.triton_poi_fused__native_batch_norm_legit_no_training_convolution_hardtanh_65,"a",@progbits
	.sectionflags	@""
	.align	4
.nv.constant0.triton_poi_fused__native_batch_norm_legit_no_training_convolution_hardtanh_65:
	.zero		588
